	.headerflags	@"EF_CUDA_TEXMODE_UNIFIED EF_CUDA_64BIT_ADDRESS EF_CUDA_ACCELERATORS EF_CUDA_SM90 EF_CUDA_VIRTUAL_SM(EF_CUDA_SM90)"
	.elftype	@"ET_EXEC"


//--------------------- .nv.info                  --------------------------
	.section	.nv.info,"",@"SHT_CUDA_INFO"
	.align	4


	//----- nvinfo : EIATTR_REGCOUNT
	.align		4
        /*0000*/ 	.byte	0x04, 0x2f
        /*0002*/ 	.short	(.L_1 - .L_0)
	.align		4
.L_0:
        /*0004*/ 	.word	index@(triton_poi_fused_cat_15)
        /*0008*/ 	.word	0x00000024


	//----- nvinfo : EIATTR_MIN_STACK_SIZE
	.align		4
.L_1:
        /*000c*/ 	.byte	0x04, 0x12
        /*000e*/ 	.short	(.L_3 - .L_2)
	.align		4
.L_2:
        /*0010*/ 	.word	index@(triton_poi_fused_cat_15)
        /*0014*/ 	.word	0x00000000


	//----- nvinfo : EIATTR_FRAME_SIZE
	.align		4
.L_3:
        /*0018*/ 	.byte	0x04, 0x11
        /*001a*/ 	.short	(.L_5 - .L_4)
	.align		4
.L_4:
        /*001c*/ 	.word	index@(triton_poi_fused_cat_15)
        /*0020*/ 	.word	0x00000000


	//----- nvinfo : EIATTR_MIN_STACK_SIZE
	.align		4
.L_5:
        /*0024*/ 	.byte	0x04, 0x12
        /*0026*/ 	.short	(.L_7 - .L_6)
	.align		4
.L_6:
        /*0028*/ 	.word	index@(triton_poi_fused_cat_15)
        /*002c*/ 	.word	0x00000000
.L_7:


//--------------------- .nv.info.triton_poi_fused_cat_15 --------------------------
	.section	.nv.info.triton_poi_fused_cat_15,"",@"SHT_CUDA_INFO"
	.sectionflags	@""
	.align	4


	//----- nvinfo : EIATTR_CUDA_API_VERSION
	.align		4
        /*0000*/ 	.byte	0x04, 0x37
        /*0002*/ 	.short	(.L_9 - .L_8)
.L_8:
        /*0004*/ 	.word	0x0000007c


	//----- nvinfo : EIATTR_KPARAM_INFO
	.align		4
.L_9:
        /*0008*/ 	.byte	0x04, 0x17
        /*000a*/ 	.short	(.L_11 - .L_10)
.L_10:
        /*000c*/ 	.word	0x00000000
        /*0010*/ 	.short	0x0005
        /*0012*/ 	.short	0x0028
        /*0014*/ 	.byte	0x00, 0xf0, 0x11, 0x00


	//----- nvinfo : EIATTR_KPARAM_INFO
	.align		4
.L_11:
        /*0018*/ 	.byte	0x04, 0x17
        /*001a*/ 	.short	(.L_13 - .L_12)
.L_12:
        /*001c*/ 	.word	0x00000000
        /*0020*/ 	.short	0x0004
        /*0022*/ 	.short	0x0020
        /*0024*/ 	.byte	0x00, 0xf4, 0x21, 0x00


	//----- nvinfo : EIATTR_KPARAM_INFO
	.align		4
.L_13:
        /*0028*/ 	.byte	0x04, 0x17
        /*002a*/ 	.short	(.L_15 - .L_14)
.L_14:
        /*002c*/ 	.word	0x00000000
        /*0030*/ 	.short	0x0003
        /*0032*/ 	.short	0x0018
        /*0034*/ 	.byte	0x00, 0xf4, 0x21, 0x00


	//----- nvinfo : EIATTR_KPARAM_INFO
	.align		4
.L_15:
        /*0038*/ 	.byte	0x04, 0x17
        /*003a*/ 	.short	(.L_17 - .L_16)
.L_16:
        /*003c*/ 	.word	0x00000000
        /*0040*/ 	.short	0x0002
        /*0042*/ 	.short	0x0010
        /*0044*/ 	.byte	0x00, 0xf4, 0x21, 0x00


	//----- nvinfo : EIATTR_KPARAM_INFO
	.align		4
.L_17:
        /*0048*/ 	.byte	0x04, 0x17
        /*004a*/ 	.short	(.L_19 - .L_18)
.L_18:
        /*004c*/ 	.word	0x00000000
        /*0050*/ 	.short	0x0001
        /*0052*/ 	.short	0x0008
        /*0054*/ 	.byte	0x00, 0xf4, 0x21, 0x00


	//----- nvinfo : EIATTR_KPARAM_INFO
	.align		4
.L_19:
        /*0058*/ 	.byte	0x04, 0x17
        /*005a*/ 	.short	(.L_21 - .L_20)
.L_20:
        /*005c*/ 	.word	0x00000000
        /*0060*/ 	.short	0x0000
        /*0062*/ 	.short	0x0000
        /*0064*/ 	.byte	0x00, 0xf4, 0x21, 0x00


	//----- nvinfo : EIATTR_SPARSE_MMA_MASK
	.align		4
.L_21:
        /*0068*/ 	.byte	0x03, 0x50
        /*006a*/ 	.short	0x0000


	//----- nvinfo : EIATTR_MAXREG_COUNT
	.align		4
        /*006c*/ 	.byte	0x03, 0x1b
        /*006e*/ 	.short	0x00ff


	//----- nvinfo : EIATTR_EXIT_INSTR_OFFSETS
	.align		4
        /*0070*/ 	.byte	0x04, 0x1c
        /*0072*/ 	.short	(.L_23 - .L_22)


	//   ....[0]....
.L_22:
        /*0074*/ 	.word	0x00000d10


	//   ....[1]....
        /*0078*/ 	.word	0x00000d30


	//----- nvinfo : EIATTR_REQNTID
	.align		4
.L_23:
        /*007c*/ 	.byte	0x04, 0x10
        /*007e*/ 	.short	(.L_25 - .L_24)
.L_24:
        /*0080*/ 	.word	0x00000080
        /*0084*/ 	.word	0x00000001
        /*0088*/ 	.word	0x00000001


	//----- nvinfo : EIATTR_CBANK_PARAM_SIZE
	.align		4
.L_25:
        /*008c*/ 	.byte	0x03, 0x19
        /*008e*/ 	.short	0x002c


	//----- nvinfo : EIATTR_PARAM_CBANK
	.align		4
        /*0090*/ 	.byte	0x04, 0x0a
        /*0092*/ 	.short	(.L_27 - .L_26)
	.align		4
.L_26:
        /*0094*/ 	.word	index@(.nv.constant0.triton_poi_fused_cat_15)
        /*0098*/ 	.short	0x0210
        /*009a*/ 	.short	0x002c


	//----- nvinfo : EIATTR_SW_WAR
	.align		4
.L_27:
        /*009c*/ 	.byte	0x04, 0x36
        /*009e*/ 	.short	(.L_29 - .L_28)
.L_28:
        /*00a0*/ 	.word	0x00000008
.L_29:


//--------------------- .nv.callgraph             --------------------------
	.section	.nv.callgraph,"",@"SHT_CUDA_CALLGRAPH"
	.align	4
	.sectionentsize	8
	.align		4
        /*0000*/ 	.word	0x00000000
	.align		4
        /*0004*/ 	.word	0xffffffff
	.align		4
        /*0008*/ 	.word	0x00000000
	.align		4
        /*000c*/ 	.word	0xfffffffe
	.align		4
        /*0010*/ 	.word	0x00000000
	.align		4
        /*0014*/ 	.word	0xfffffffd
	.align		4
        /*0018*/ 	.word	0x00000000
	.align		4
        /*001c*/ 	.word	0xfffffffc


//--------------------- .text.triton_poi_fused_cat_15 --------------------------
	.section	.text.triton_poi_fused_cat_15,"ax",@progbits
	.align	128
        .global         triton_poi_fused_cat_15
        .type           triton_poi_fused_cat_15,@function
        .size           triton_poi_fused_cat_15,(.L_x_1 - triton_poi_fused_cat_15)
        .other          triton_poi_fused_cat_15,@"STO_CUDA_ENTRY STV_DEFAULT"
triton_poi_fused_cat_15:
.text.triton_poi_fused_cat_15:
[----:B------:R-:W0:Y:S02]  /*0000*/  LDC R1, c[0x0][0x28] ;  /* 0x00000a00ff017b82 */ /* 0x000e240000000800 */
[----:B------:R-:W1:Y:S01]  /*0010*/  S2R R0, SR_TID.X ;  /* 0x0000000000007919 */ /* 0x000e620000002100 */
[----:B------:R-:W2:Y:S01]  /*0020*/  LDC.64 R26, c[0x0][0x228] ;  /* 0x00008a00ff1a7b82 */ /* 0x000ea20000000a00 */
[----:B------:R-:W-:Y:S01]  /*0030*/  ULDC.64 UR6, c[0x0][0x220] ;  /* 0x0000880000067ab9 */ /* 0x000fe20000000a00 */
[----:B------:R-:W-:Y:S01]  /*0040*/  CS2R R16, SRZ ;  /* 0x0000000000107805 */ /* 0x000fe2000001ff00 */
[----:B------:R-:W3:Y:S01]  /*0050*/  S2R R5, SR_CTAID.X ;  /* 0x0000000000057919 */ /* 0x000ee20000002500 */
[----:B------:R-:W-:Y:S02]  /*0060*/  CS2R R18, SRZ ;  /* 0x0000000000127805 */ /* 0x000fe4000001ff00 */
[----:B------:R-:W-:Y:S02]  /*0070*/  CS2R R12, SRZ ;  /* 0x00000000000c7805 */ /* 0x000fe4000001ff00 */
[----:B------:R-:W-:Y:S01]  /*0080*/  CS2R R14, SRZ ;  /* 0x00000000000e7805 */ /* 0x000fe2000001ff00 */
[----:B------:R-:W-:Y:S01]  /*0090*/  ULDC.64 UR4, c[0x0][0x208] ;  /* 0x0000820000047ab9 */ /* 0x000fe20000000a00 */
[----:B------:R-:W4:Y:S08]  /*00a0*/  LDC.64 R24, c[0x0][0x210] ;  /* 0x00008400ff187b82 */ /* 0x000f300000000a00 */
[----:B------:R-:W5:Y:S01]  /*00b0*/  LDC.64 R30, c[0x0][0x218] ;  /* 0x00008600ff1e7b82 */ /* 0x000f620000000a00 */
[----:B-1----:R-:W-:Y:S01]  /*00c0*/  IMAD.SHL.U32 R0, R0, 0x4, RZ ;  /* 0x0000000400007824 */ /* 0x002fe200078e00ff */
[----:B---3--:R-:W-:-:S04]  /*00d0*/  SHF.R.S32.HI R7, RZ, 0x15, R5 ;  /* 0x00000015ff077819 */ /* 0x008fc80000011405 */
[----:B------:R-:W-:Y:S02]  /*00e0*/  LOP3.LUT R0, R0, 0x1fc, RZ, 0xc0, !PT ;  /* 0x000001fc00007812 */ /* 0x000fe400078ec0ff */
[----:B------:R-:W-:-:S03]  /*00f0*/  SGXT R7, R7, 0x1 ;  /* 0x000000010707781a */ /* 0x000fc60000000200 */
[----:B------:R-:W-:-:S04]  /*0100*/  IMAD R0, R5, 0x400, R0 ;  /* 0x0000040005007824 */ /* 0x000fc800078e0200 */
[----:B------:R-:W-:Y:S01]  /*0110*/  VIADD R22, R0, 0x200 ;  /* 0x0000020000167836 */ /* 0x000fe20000000000 */
[----:B------:R-:W-:-:S04]  /*0120*/  SHF.R.S32.HI R3, RZ, 0x1f, R0 ;  /* 0x0000001fff037819 */ /* 0x000fc80000011400 */
[----:B------:R-:W-:Y:S02]  /*0130*/  LEA.HI R3, R3, R0, RZ, 0x8 ;  /* 0x0000000003037211 */ /* 0x000fe400078f40ff */
[----:B------:R-:W-:Y:S02]  /*0140*/  LEA.HI R7, R7, R22, RZ, 0x8 ;  /* 0x0000001607077211 */ /* 0x000fe400078f40ff */
[----:B------:R-:W-:Y:S02]  /*0150*/  LOP3.LUT R5, R3, 0xffffff00, RZ, 0xc0, !PT ;  /* 0xffffff0003057812 */ /* 0x000fe400078ec0ff */
[----:B------:R-:W-:-:S03]  /*0160*/  SHF.R.S32.HI R2, RZ, 0x8, R3 ;  /* 0x00000008ff027819 */ /* 0x000fc60000011403 */
[----:B------:R-:W-:Y:S02]  /*0170*/  IMAD.IADD R3, R0, 0x1, -R5 ;  /* 0x0000000100037824 */ /* 0x000fe400078e0a05 */
[----:B------:R-:W-:Y:S01]  /*0180*/  IMAD.SHL.U32 R4, R2, 0x80, RZ ;  /* 0x0000008002047824 */ /* 0x000fe200078e00ff */
[----:B------:R-:W-:Y:S01]  /*0190*/  SHF.R.S32.HI R2, RZ, 0x8, R7 ;  /* 0x00000008ff027819 */ /* 0x000fe20000011407 */
[C---:B--2---:R-:W-:Y:S01]  /*01a0*/  IMAD.WIDE R26, R3.reuse, 0x4, R26 ;  /* 0x00000004031a7825 */ /* 0x044fe200078e021a */
[----:B------:R-:W-:Y:S02]  /*01b0*/  SHF.R.S32.HI R21, RZ, 0x1f, R3 ;  /* 0x0000001fff157819 */ /* 0x000fe40000011403 */
[----:B------:R-:W-:Y:S01]  /*01c0*/  IADD3 R6, P0, R3, R4, RZ ;  /* 0x0000000403067210 */ /* 0x000fe20007f1e0ff */
[----:B------:R-:W-:Y:S01]  /*01d0*/  IMAD.SHL.U32 R2, R2, 0x80, RZ ;  /* 0x0000008002027824 */ /* 0x000fe200078e00ff */
[C---:B------:R-:W-:Y:S01]  /*01e0*/  ISETP.GE.AND P1, PT, R3.reuse, 0x80, PT ;  /* 0x000000800300780c */ /* 0x040fe20003f26270 */
[C---:B------:R-:W-:Y:S01]  /*01f0*/  IMAD.IADD R29, R3.reuse, 0x1, R4 ;  /* 0x00000001031d7824 */ /* 0x040fe200078e0204 */
[----:B------:R-:W-:Y:S01]  /*0200*/  LEA.HI.X.SX32 R7, R4, R21, 0x1, P0 ;  /* 0x0000001504077211 */ /* 0x000fe200000f0eff */
[----:B------:R-:W-:Y:S01]  /*0210*/  IMAD.IADD R5, R3, 0x1, R2 ;  /* 0x0000000103057824 */ /* 0x000fe200078e0202 */
[----:B------:R-:W-:Y:S01]  /*0220*/  LEA R10, P0, R6, UR6, 0x2 ;  /* 0x00000006060a7c11 */ /* 0x000fe2000f8010ff */
[----:B----4-:R-:W-:Y:S01]  /*0230*/  IMAD.WIDE R28, R29, 0x4, R24 ;  /* 0x000000041d1c7825 */ /* 0x010fe200078e0218 */
[----:B------:R-:W-:-:S02]  /*0240*/  ISETP.LT.AND P3, PT, R22, 0x3e0400, !P1 ;  /* 0x003e04001600780c */ /* 0x000fc40004f61270 */
[----:B------:R-:W-:Y:S01]  /*0250*/  LEA.HI.X R11, R6, UR7, R7, 0x2, P0 ;  /* 0x00000007060b7c11 */ /* 0x000fe200080f1407 */
[----:B------:R-:W-:Y:S01]  /*0260*/  IMAD.WIDE R24, R5, 0x4, R24 ;  /* 0x0000000405187825 */ /* 0x000fe200078e0218 */
[----:B------:R-:W-:-:S04]  /*0270*/  ISETP.GT.AND P0, PT, R3, 0x7f, PT ;  /* 0x0000007f0300780c */ /* 0x000fc80003f04270 */
[----:B------:R-:W-:Y:S02]  /*0280*/  ISETP.LT.AND P2, PT, R0, 0x3e0400, P0 ;  /* 0x003e04000000780c */ /* 0x000fe40000741270 */
[----:B------:R-:W-:Y:S02]  /*0290*/  CS2R R4, SRZ ;  /* 0x0000000000047805 */ /* 0x000fe4000001ff00 */
[----:B------:R-:W-:Y:S02]  /*02a0*/  CS2R R6, SRZ ;  /* 0x0000000000067805 */ /* 0x000fe4000001ff00 */
[----:B------:R-:W-:Y:S01]  /*02b0*/  CS2R R8, SRZ ;  /* 0x0000000000087805 */ /* 0x000fe2000001ff00 */
[----:B-----5:R-:W-:-:S03]  /*02c0*/  IMAD.WIDE R30, R3, 0x4, R30 ;  /* 0x00000004031e7825 */ /* 0x020fc600078e021e */
[----:B------:R-:W2:Y:S04]  /*02d0*/  @P3 LDG.E.EL.128 R4, desc[UR4][R24.64] ;  /* 0x0000000418043981 */ /* 0x000ea8000c2e1d00 */
[----:B------:R1:W3:Y:S04]  /*02e0*/  @P2 LDG.E.EL.128 R16, desc[UR4][R10.64+-0x200] ;  /* 0xfffe00040a102981 */ /* 0x0002e8000c2e1d00 */
[----:B------:R-:W4:Y:S01]  /*02f0*/  @P2 LDG.E.EL.128 R12, desc[UR4][R26.64+-0x200] ;  /* 0xfffe00041a0c2981 */ /* 0x000f22000c2e1d00 */
[----:B------:R-:W-:-:S04]  /*0300*/  IADD3 R20, P4, R3, R2, RZ ;  /* 0x0000000203147210 */ /* 0x000fc80007f9e0ff */
[----:B------:R-:W-:Y:S02]  /*0310*/  LEA.HI.X.SX32 R21, R2, R21, 0x1, P4 ;  /* 0x0000001502157211 */ /* 0x000fe400020f0eff */
[----:B-1----:R-:W-:-:S06]  /*0320*/  CS2R R10, SRZ ;  /* 0x00000000000a7805 */ /* 0x002fcc000001ff00 */
[----:B------:R-:W5:Y:S01]  /*0330*/  @P3 LDG.E.EL.128 R8, desc[UR4][R30.64] ;  /* 0x000000041e083981 */ /* 0x000f62000c2e1d00 */
[----:B------:R-:W-:Y:S02]  /*0340*/  ISETP.LT.AND P4, PT, R0, 0x3e0400, !P1 ;  /* 0x003e04000000780c */ /* 0x000fe40004f81270 */
[----:B---3--:R-:W-:Y:S02]  /*0350*/  SEL R3, R16, RZ, P2 ;  /* 0x000000ff10037207 */ /* 0x008fe40001000000 */
[----:B----4-:R-:W-:Y:S02]  /*0360*/  SEL R12, R12, RZ, P2 ;  /* 0x000000ff0c0c7207 */ /* 0x010fe40001000000 */
[----:B------:R-:W-:Y:S02]  /*0370*/  SEL R13, R13, RZ, P2 ;  /* 0x000000ff0d0d7207 */ /* 0x000fe40001000000 */
[----:B------:R-:W-:Y:S01]  /*0380*/  SEL R2, R17, RZ, P2 ;  /* 0x000000ff11027207 */ /* 0x000fe20001000000 */
[----:B------:R-:W-:Y:S01]  /*0390*/  FADD R3, R3, R12 ;  /* 0x0000000c03037221 */ /* 0x000fe20000000000 */
[----:B--2---:R-:W-:-:S02]  /*03a0*/  SEL R7, R7, RZ, P3 ;  /* 0x000000ff07077207 */ /* 0x004fc40001800000 */
[----:B------:R-:W-:Y:S02]  /*03b0*/  SEL R18, R18, RZ, P2 ;  /* 0x000000ff12127207 */ /* 0x000fe40001000000 */
[----:B------:R-:W-:Y:S02]  /*03c0*/  SEL R19, R19, RZ, P2 ;  /* 0x000000ff13137207 */ /* 0x000fe40001000000 */
[----:B-----5:R-:W-:Y:S02]  /*03d0*/  SEL R12, R11, RZ, P3 ;  /* 0x000000ff0b0c7207 */ /* 0x020fe40001800000 */
[----:B------:R-:W-:Y:S02]  /*03e0*/  SEL R25, R14, RZ, P2 ;  /* 0x000000ff0e197207 */ /* 0x000fe40001000000 */
[----:B------:R-:W-:Y:S01]  /*03f0*/  SEL R24, R15, RZ, P2 ;  /* 0x000000ff0f187207 */ /* 0x000fe20001000000 */
[----:B------:R-:W-:Y:S01]  /*0400*/  FADD R2, R2, R13 ;  /* 0x0000000d02027221 */ /* 0x000fe20000000000 */
[----:B------:R-:W-:Y:S01]  /*0410*/  FADD R11, R7, R12 ;  /* 0x0000000c070b7221 */ /* 0x000fe20000000000 */
[----:B------:R-:W-:Y:S01]  /*0420*/  FADD R25, R18, R25 ;  /* 0x0000001912197221 */ /* 0x000fe20000000000 */
[----:B------:R-:W-:Y:S01]  /*0430*/  CS2R R12, SRZ ;  /* 0x00000000000c7805 */ /* 0x000fe2000001ff00 */
[----:B------:R-:W-:Y:S01]  /*0440*/  FADD R24, R19, R24 ;  /* 0x0000001813187221 */ /* 0x000fe20000000000 */
[----:B------:R-:W-:-:S02]  /*0450*/  CS2R R14, SRZ ;  /* 0x00000000000e7805 */ /* 0x000fc4000001ff00 */
[----:B------:R-:W-:Y:S02]  /*0460*/  CS2R R16, SRZ ;  /* 0x0000000000107805 */ /* 0x000fe4000001ff00 */
[----:B------:R-:W-:Y:S02]  /*0470*/  CS2R R18, SRZ ;  /* 0x0000000000127805 */ /* 0x000fe4000001ff00 */
[----:B------:R-:W2:Y:S04]  /*0480*/  @P4 LDG.E.EL.128 R12, desc[UR4][R30.64] ;  /* 0x000000041e0c4981 */ /* 0x000ea8000c2e1d00 */
[----:B------:R-:W3:Y:S01]  /*0490*/  @P4 LDG.E.EL.128 R16, desc[UR4][R28.64] ;  /* 0x000000041c104981 */ /* 0x000ee2000c2e1d00 */
[----:B------:R-:W-:Y:S02]  /*04a0*/  SEL R6, R6, RZ, P3 ;  /* 0x000000ff06067207 */ /* 0x000fe40001800000 */
[----:B------:R-:W-:-:S02]  /*04b0*/  SEL R7, R10, RZ, P3 ;  /* 0x000000ff0a077207 */ /* 0x000fc40001800000 */
[----:B------:R-:W-:-:S03]  /*04c0*/  SEL R5, R5, RZ, P3 ;  /* 0x000000ff05057207 */ /* 0x000fc60001800000 */
[----:B------:R-:W-:Y:S01]  /*04d0*/  FADD R10, R6, R7 ;  /* 0x00000007060a7221 */ /* 0x000fe20000000000 */
[----:B------:R-:W-:Y:S02]  /*04e0*/  SEL R6, R9, RZ, P3 ;  /* 0x000000ff09067207 */ /* 0x000fe40001800000 */
[----:B------:R-:W-:-:S03]  /*04f0*/  ISETP.LT.AND P0, PT, R22, 0x3e0400, P0 ;  /* 0x003e04001600780c */ /* 0x000fc60000701270 */
[----:B------:R-:W-:Y:S01]  /*0500*/  FADD R9, R5, R6 ;  /* 0x0000000605097221 */ /* 0x000fe20000000000 */
[----:B------:R-:W-:Y:S02]  /*0510*/  SEL R4, R4, RZ, P3 ;  /* 0x000000ff04047207 */ /* 0x000fe40001800000 */
[----:B------:R-:W-:Y:S02]  /*0520*/  SEL R7, R8, RZ, P3 ;  /* 0x000000ff08077207 */ /* 0x000fe40001800000 */
[----:B------:R-:W-:Y:S02]  /*0530*/  LEA R32, P5, R20, UR6, 0x2 ;  /* 0x0000000614207c11 */ /* 0x000fe4000f8a10ff */
[----:B------:R-:W-:Y:S01]  /*0540*/  ISETP.GE.AND P2, PT, R22, 0x3e0400, PT ;  /* 0x003e04001600780c */ /* 0x000fe20003f46270 */
[----:B------:R-:W-:Y:S01]  /*0550*/  FADD R8, R4, R7 ;  /* 0x0000000704087221 */ /* 0x000fe20000000000 */
[----:B------:R-:W-:Y:S02]  /*0560*/  LEA.HI.X R33, R20, UR7, R21, 0x2, P5 ;  /* 0x0000000714217c11 */ /* 0x000fe4000a8f1415 */
[----:B------:R-:W-:-:S02]  /*0570*/  CS2R R20, SRZ ;  /* 0x0000000000147805 */ /* 0x000fc4000001ff00 */
[----:B------:R-:W-:Y:S02]  /*0580*/  CS2R R22, SRZ ;  /* 0x0000000000167805 */ /* 0x000fe4000001ff00 */
[----:B------:R-:W-:-:S04]  /*0590*/  CS2R R6, SRZ ;  /* 0x0000000000067805 */ /* 0x000fc8000001ff00 */
[----:B------:R-:W4:Y:S01]  /*05a0*/  @P0 LDG.E.EL.128 R20, desc[UR4][R32.64+-0x200] ;  /* 0xfffe000420140981 */ /* 0x000f22000c2e1d00 */
[----:B--2---:R-:W-:Y:S02]  /*05b0*/  SEL R5, R12, RZ, P4 ;  /* 0x000000ff0c057207 */ /* 0x004fe40002000000 */
[----:B---3--:R-:W-:-:S05]  /*05c0*/  SEL R12, R16, RZ, P4 ;  /* 0x000000ff100c7207 */ /* 0x008fca0002000000 */
[----:B------:R-:W-:Y:S01]  /*05d0*/  FADD R12, R12, R5 ;  /* 0x000000050c0c7221 */ /* 0x000fe20000000000 */
[----:B------:R-:W-:-:S06]  /*05e0*/  CS2R R4, SRZ ;  /* 0x0000000000047805 */ /* 0x000fcc000001ff00 */
[----:B------:R-:W2:Y:S01]  /*05f0*/  @P0 LDG.E.EL.128 R4, desc[UR4][R26.64+-0x200] ;  /* 0xfffe00041a040981 */ /* 0x000ea2000c2e1d00 */
[C---:B------:R-:W-:Y:S02]  /*0600*/  FSETP.GTU.AND P3, PT, R12.reuse, RZ, PT ;  /* 0x000000ff0c00720b */ /* 0x040fe40003f6c000 */
[----:B------:R-:W-:Y:S02]  /*0610*/  SEL R28, R15, RZ, P4 ;  /* 0x000000ff0f1c7207 */ /* 0x000fe40002000000 */
[----:B------:R-:W-:Y:S02]  /*0620*/  FSEL R12, R12, RZ, P3 ;  /* 0x000000ff0c0c7208 */ /* 0x000fe40001800000 */
[----:B------:R-:W-:Y:S02]  /*0630*/  SEL R15, R19, RZ, P4 ;  /* 0x000000ff130f7207 */ /* 0x000fe40002000000 */
[----:B------:R-:W-:Y:S02]  /*0640*/  SEL R13, R13, RZ, P4 ;  /* 0x000000ff0d0d7207 */ /* 0x000fe40002000000 */
[----:B------:R-:W-:-:S02]  /*0650*/  SEL R14, R14, RZ, P4 ;  /* 0x000000ff0e0e7207 */ /* 0x000fc40002000000 */
[----:B------:R-:W-:Y:S02]  /*0660*/  SEL R19, R18, RZ, P4 ;  /* 0x000000ff12137207 */ /* 0x000fe40002000000 */
[----:B------:R-:W-:Y:S02]  /*0670*/  SEL R16, R17, RZ, P4 ;  /* 0x000000ff11107207 */ /* 0x000fe40002000000 */
[----:B------:R-:W-:Y:S02]  /*0680*/  FSETP.GEU.AND P4, PT, R12, 6, PT ;  /* 0x40c000000c00780b */ /* 0x000fe40003f8e000 */
[----:B------:R-:W-:Y:S01]  /*0690*/  FSETP.GTU.AND P3, PT, R3, RZ, PT ;  /* 0x000000ff0300720b */ /* 0x000fe20003f6c000 */
[----:B------:R-:W-:Y:S01]  /*06a0*/  FADD R13, R16, R13 ;  /* 0x0000000d100d7221 */ /* 0x000fe20000000000 */
[----:B------:R-:W-:Y:S01]  /*06b0*/  FSETP.NAN.AND P5, PT, R12, R12, PT ;  /* 0x0000000c0c00720b */ /* 0x000fe20003fa8000 */
[----:B------:R-:W-:Y:S01]  /*06c0*/  FADD R14, R19, R14 ;  /* 0x0000000e130e7221 */ /* 0x000fe20000000000 */
[----:B------:R-:W-:-:S02]  /*06d0*/  FSEL R3, R3, RZ, P3 ;  /* 0x000000ff03037208 */ /* 0x000fc40001800000 */
[----:B------:R-:W-:Y:S01]  /*06e0*/  FSETP.GTU.AND P6, PT, R13, RZ, PT ;  /* 0x000000ff0d00720b */ /* 0x000fe20003fcc000 */
[----:B------:R-:W-:Y:S01]  /*06f0*/  FADD R15, R15, R28 ;  /* 0x0000001c0f0f7221 */ /* 0x000fe20000000000 */
[----:B------:R-:W-:-:S03]  /*0700*/  FSETP.GTU.AND P3, PT, R2, RZ, PT ;  /* 0x000000ff0200720b */ /* 0x000fc60003f6c000 */
[----:B------:R-:W-:Y:S02]  /*0710*/  @P4 FSEL R12, R12, 6, P5 ;  /* 0x40c000000c0c4808 */ /* 0x000fe40002800000 */
[----:B------:R-:W-:Y:S02]  /*0720*/  FSETP.GEU.AND P5, PT, R3, 6, PT ;  /* 0x40c000000300780b */ /* 0x000fe40003fae000 */
[----:B------:R-:W-:Y:S02]  /*0730*/  FSETP.GTU.AND P4, PT, R14, RZ, PT ;  /* 0x000000ff0e00720b */ /* 0x000fe40003f8c000 */
[----:B------:R-:W-:Y:S02]  /*0740*/  FSEL R13, R13, RZ, P6 ;  /* 0x000000ff0d0d7208 */ /* 0x000fe40003000000 */
[----:B------:R-:W-:Y:S02]  /*0750*/  FSETP.GTU.AND P6, PT, R25, RZ, PT ;  /* 0x000000ff1900720b */ /* 0x000fe40003fcc000 */
[----:B------:R-:W-:-:S02]  /*0760*/  FSEL R2, R2, RZ, P3 ;  /* 0x000000ff02027208 */ /* 0x000fc40001800000 */
[----:B------:R-:W-:Y:S02]  /*0770*/  FSETP.GTU.AND P3, PT, R15, RZ, PT ;  /* 0x000000ff0f00720b */ /* 0x000fe40003f6c000 */
[----:B------:R-:W-:Y:S02]  /*0780*/  FSEL R14, R14, RZ, P4 ;  /* 0x000000ff0e0e7208 */ /* 0x000fe40002000000 */
[----:B------:R-:W-:Y:S02]  /*0790*/  FSETP.GEU.AND P4, PT, R13, 6, PT ;  /* 0x40c000000d00780b */ /* 0x000fe40003f8e000 */
[----:B------:R-:W-:Y:S02]  /*07a0*/  FSEL R25, R25, RZ, P6 ;  /* 0x000000ff19197208 */ /* 0x000fe40003000000 */
[----:B------:R-:W-:Y:S02]  /*07b0*/  FSETP.NAN.AND P6, PT, R3, R3, PT ;  /* 0x000000030300720b */ /* 0x000fe40003fc8000 */
[----:B------:R-:W-:-:S02]  /*07c0*/  FSEL R15, R15, RZ, P3 ;  /* 0x000000ff0f0f7208 */ /* 0x000fc40001800000 */
[----:B------:R-:W-:Y:S02]  /*07d0*/  FSETP.GTU.AND P3, PT, R24, RZ, PT ;  /* 0x000000ff1800720b */ /* 0x000fe40003f6c000 */
[----:B------:R-:W-:Y:S02]  /*07e0*/  @P5 FSEL R3, R3, 6, P6 ;  /* 0x40c0000003035808 */ /* 0x000fe40003000000 */
[----:B------:R-:W-:Y:S02]  /*07f0*/  FSETP.GEU.AND P6, PT, R2, 6, PT ;  /* 0x40c000000200780b */ /* 0x000fe40003fce000 */
[----:B------:R-:W-:Y:S02]  /*0800*/  FSEL R24, R24, RZ, P3 ;  /* 0x000000ff18187208 */ /* 0x000fe40001800000 */
[----:B------:R-:W-:Y:S02]  /*0810*/  FSETP.NAN.AND P5, PT, R13, R13, PT ;  /* 0x0000000d0d00720b */ /* 0x000fe40003fa8000 */
[----:B------:R-:W-:-:S02]  /*0820*/  FSETP.GEU.AND P3, PT, R14, 6, PT ;  /* 0x40c000000e00780b */ /* 0x000fc40003f6e000 */
[----:B------:R-:W-:Y:S02]  /*0830*/  @P4 FSEL R13, R13, 6, P5 ;  /* 0x40c000000d0d4808 */ /* 0x000fe40002800000 */
[----:B------:R-:W-:Y:S02]  /*0840*/  FSETP.GEU.AND P4, PT, R25, 6, PT ;  /* 0x40c000001900780b */ /* 0x000fe40003f8e000 */
[----:B----4-:R-:W-:Y:S02]  /*0850*/  SEL R20, R20, RZ, P0 ;  /* 0x000000ff14147207 */ /* 0x010fe40000000000 */
[----:B------:R-:W-:Y:S02]  /*0860*/  FSETP.NAN.AND P5, PT, R2, R2, PT ;  /* 0x000000020200720b */ /* 0x000fe40003fa8000 */
[----:B------:R-:W-:Y:S02]  /*0870*/  SEL R21, R21, RZ, P0 ;  /* 0x000000ff15157207 */ /* 0x000fe40000000000 */
[----:B------:R-:W-:-:S02]  /*0880*/  SEL R22, R22, RZ, P0 ;  /* 0x000000ff16167207 */ /* 0x000fc40000000000 */
[----:B------:R-:W-:Y:S02]  /*0890*/  SEL R23, R23, RZ, P0 ;  /* 0x000000ff17177207 */ /* 0x000fe40000000000 */
[----:B------:R-:W-:Y:S02]  /*08a0*/  @P6 FSEL R2, R2, 6, P5 ;  /* 0x40c0000002026808 */ /* 0x000fe40002800000 */
[C---:B------:R-:W-:Y:S02]  /*08b0*/  FSETP.GTU.AND P6, PT, R8.reuse, RZ, PT ;  /* 0x000000ff0800720b */ /* 0x040fe40003fcc000 */
[----:B------:R-:W-:Y:S02]  /*08c0*/  FSETP.GEU.AND P5, PT, R15, 6, PT ;  /* 0x40c000000f00780b */ /* 0x000fe40003fae000 */
[----:B------:R-:W-:Y:S02]  /*08d0*/  FSEL R8, R8, RZ, P6 ;  /* 0x000000ff08087208 */ /* 0x000fe40003000000 */
[----:B------:R-:W-:-:S02]  /*08e0*/  FSEL R12, R12, R3, !P1 ;  /* 0x000000030c0c7208 */ /* 0x000fc40004800000 */
[----:B------:R-:W-:Y:S02]  /*08f0*/  FSEL R13, R13, R2, !P1 ;  /* 0x000000020d0d7208 */ /* 0x000fe40004800000 */
[----:B--2---:R-:W-:Y:S02]  /*0900*/  SEL R19, R4, RZ, P0 ;  /* 0x000000ff04137207 */ /* 0x004fe40000000000 */
[----:B------:R-:W-:Y:S02]  /*0910*/  SEL R17, R6, RZ, P0 ;  /* 0x000000ff06117207 */ /* 0x000fe40000000000 */
[----:B------:R-:W-:Y:S02]  /*0920*/  SEL R4, R5, RZ, P0 ;  /* 0x000000ff05047207 */ /* 0x000fe40000000000 */
[----:B------:R-:W-:Y:S02]  /*0930*/  SEL R6, R7, RZ, P0 ;  /* 0x000000ff07067207 */ /* 0x000fe40000000000 */
[----:B------:R-:W-:Y:S01]  /*0940*/  FSETP.NAN.AND P0, PT, R14, R14, PT ;  /* 0x0000000e0e00720b */ /* 0x000fe20003f08000 */
[----:B------:R-:W-:-:S03]  /*0950*/  FADD R19, R20, R19 ;  /* 0x0000001314137221 */ /* 0x000fc60000000000 */
[----:B------:R-:W-:Y:S02]  /*0960*/  @P3 FSEL R14, R14, 6, P0 ;  /* 0x40c000000e0e3808 */ /* 0x000fe40000000000 */
[----:B------:R-:W-:Y:S02]  /*0970*/  FSETP.NAN.AND P3, PT, R25, R25, PT ;  /* 0x000000191900720b */ /* 0x000fe40003f68000 */
[----:B------:R-:W-:Y:S02]  /*0980*/  FSETP.GTU.AND P6, PT, R19, RZ, PT ;  /* 0x000000ff1300720b */ /* 0x000fe40003fcc000 */
[----:B------:R-:W-:Y:S02]  /*0990*/  @P4 FSEL R25, R25, 6, P3 ;  /* 0x40c0000019194808 */ /* 0x000fe40001800000 */
[----:B------:R-:W-:Y:S02]  /*09a0*/  FSETP.GEU.AND P4, PT, R24, 6, PT ;  /* 0x40c000001800780b */ /* 0x000fe40003f8e000 */
[----:B------:R-:W-:-:S02]  /*09b0*/  FSETP.GTU.AND P0, PT, R9, RZ, PT ;  /* 0x000000ff0900720b */ /* 0x000fc40003f0c000 */
[----:B------:R-:W-:Y:S02]  /*09c0*/  FSEL R7, R19, RZ, P6 ;  /* 0x000000ff13077208 */ /* 0x000fe40003000000 */
[----:B------:R-:W-:Y:S02]  /*09d0*/  FSETP.GEU.AND P3, PT, R8, 6, PT ;  /* 0x40c000000800780b */ /* 0x000fe40003f6e000 */
[----:B------:R-:W-:Y:S02]  /*09e0*/  FSETP.NAN.AND P6, PT, R15, R15, PT ;  /* 0x0000000f0f00720b */ /* 0x000fe40003fc8000 */
[----:B------:R-:W-:Y:S02]  /*09f0*/  FSEL R9, R9, RZ, P0 ;  /* 0x000000ff09097208 */ /* 0x000fe40000000000 */
[----:B------:R-:W-:Y:S02]  /*0a00*/  FSETP.GTU.AND P0, PT, R10, RZ, PT ;  /* 0x000000ff0a00720b */ /* 0x000fe40003f0c000 */
[----:B------:R-:W-:Y:S01]  /*0a10*/  @P5 FSEL R15, R15, 6, P6 ;  /* 0x40c000000f0f5808 */ /* 0x000fe20003000000 */
[----:B------:R-:W-:Y:S01]  /*0a20*/  FADD R21, R21, R4 ;  /* 0x0000000415157221 */ /* 0x000fe20000000000 */
[----:B------:R-:W-:Y:S01]  /*0a30*/  FSETP.GEU.AND P5, PT, R7, 6, PT ;  /* 0x40c000000700780b */ /* 0x000fe20003fae000 */
[----:B------:R-:W1:Y:S01]  /*0a40*/  LDC.64 R4, c[0x0][0x230] ;  /* 0x00008c00ff047b82 */ /* 0x000e620000000a00 */
[----:B------:R-:W-:-:S02]  /*0a50*/  FSETP.NAN.AND P6, PT, R24, R24, PT ;  /* 0x000000181800720b */ /* 0x000fc40003fc8000 */
[----:B------:R-:W-:Y:S02]  /*0a60*/  FSEL R10, R10, RZ, P0 ;  /* 0x000000ff0a0a7208 */ /* 0x000fe40000000000 */
[----:B------:R-:W-:Y:S02]  /*0a70*/  FSETP.NAN.AND P0, PT, R8, R8, PT ;  /* 0x000000080800720b */ /* 0x000fe40003f08000 */
[----:B------:R-:W-:Y:S02]  /*0a80*/  @P4 FSEL R24, R24, 6, P6 ;  /* 0x40c0000018184808 */ /* 0x000fe40003000000 */
[----:B------:R-:W-:Y:S02]  /*0a90*/  FSETP.GEU.AND P4, PT, R9, 6, PT ;  /* 0x40c000000900780b */ /* 0x000fe40003f8e000 */
[----:B------:R-:W-:Y:S02]  /*0aa0*/  FSETP.GTU.AND P6, PT, R21, RZ, PT ;  /* 0x000000ff1500720b */ /* 0x000fe40003fcc000 */
[----:B------:R-:W-:-:S02]  /*0ab0*/  @P3 FSEL R8, R8, 6, P0 ;  /* 0x40c0000008083808 */ /* 0x000fc40000000000 */
[----:B------:R-:W-:Y:S02]  /*0ac0*/  FSETP.GEU.AND P0, PT, R10, 6, PT ;  /* 0x40c000000a00780b */ /* 0x000fe40003f0e000 */
[----:B------:R-:W-:Y:S02]  /*0ad0*/  FSETP.NAN.AND P3, PT, R7, R7, PT ;  /* 0x000000070700720b */ /* 0x000fe40003f68000 */
[----:B------:R-:W-:Y:S02]  /*0ae0*/  FSEL R16, R21, RZ, P6 ;  /* 0x000000ff15107208 */ /* 0x000fe40003000000 */
[----:B------:R-:W-:Y:S02]  /*0af0*/  FSETP.GTU.AND P6, PT, R11, RZ, PT ;  /* 0x000000ff0b00720b */ /* 0x000fe40003fcc000 */
[----:B------:R-:W-:Y:S01]  /*0b00*/  @P5 FSEL R7, R7, 6, P3 ;  /* 0x40c0000007075808 */ /* 0x000fe20001800000 */
[----:B------:R-:W-:Y:S01]  /*0b10*/  FADD R17, R22, R17 ;  /* 0x0000001116117221 */ /* 0x000fe20000000000 */
[----:B------:R-:W-:Y:S01]  /*0b20*/  FSETP.GEU.AND P3, PT, R16, 6, PT ;  /* 0x40c000001000780b */ /* 0x000fe20003f6e000 */
[----:B------:R-:W-:Y:S01]  /*0b30*/  FADD R6, R23, R6 ;  /* 0x0000000617067221 */ /* 0x000fe20000000000 */
[----:B------:R-:W-:-:S02]  /*0b40*/  FSETP.NAN.AND P5, PT, R9, R9, PT ;  /* 0x000000090900720b */ /* 0x000fc40003fa8000 */
[----:B------:R-:W-:Y:S02]  /*0b50*/  FSEL R11, R11, RZ, P6 ;  /* 0x000000ff0b0b7208 */ /* 0x000fe40003000000 */
[----:B------:R-:W-:Y:S02]  /*0b60*/  FSETP.NAN.AND P6, PT, R10, R10, PT ;  /* 0x0000000a0a00720b */ /* 0x000fe40003fc8000 */
[----:B------:R-:W-:Y:S02]  /*0b70*/  @P4 FSEL R9, R9, 6, P5 ;  /* 0x40c0000009094808 */ /* 0x000fe40002800000 */
[----:B------:R-:W-:Y:S02]  /*0b80*/  FSETP.GTU.AND P4, PT, R17, RZ, PT ;  /* 0x000000ff1100720b */ /* 0x000fe40003f8c000 */
[----:B------:R-:W-:Y:S02]  /*0b90*/  FSETP.GTU.AND P5, PT, R6, RZ, PT ;  /* 0x000000ff0600720b */ /* 0x000fe40003fac000 */
[----:B------:R-:W-:-:S02]  /*0ba0*/  @P0 FSEL R10, R10, 6, P6 ;  /* 0x40c000000a0a0808 */ /* 0x000fc40003000000 */
[----:B------:R-:W-:Y:S02]  /*0bb0*/  FSETP.GEU.AND P0, PT, R11, 6, PT ;  /* 0x40c000000b00780b */ /* 0x000fe40003f0e000 */
[----:B------:R-:W-:Y:S02]  /*0bc0*/  FSETP.NAN.AND P6, PT, R16, R16, PT ;  /* 0x000000101000720b */ /* 0x000fe40003fc8000 */
[----:B------:R-:W-:Y:S02]  /*0bd0*/  FSEL R17, R17, RZ, P4 ;  /* 0x000000ff11117208 */ /* 0x000fe40002000000 */
[----:B------:R-:W-:Y:S02]  /*0be0*/  FSEL R6, R6, RZ, P5 ;  /* 0x000000ff06067208 */ /* 0x000fe40002800000 */
[----:B------:R-:W-:Y:S02]  /*0bf0*/  @P3 FSEL R16, R16, 6, P6 ;  /* 0x40c0000010103808 */ /* 0x000fe40003000000 */
[----:B------:R-:W-:-:S02]  /*0c00*/  FSETP.GEU.AND P5, PT, R17, 6, PT ;  /* 0x40c000001100780b */ /* 0x000fc40003fae000 */
[----:B------:R-:W-:Y:S02]  /*0c10*/  FSETP.GEU.AND P3, PT, R6, 6, PT ;  /* 0x40c000000600780b */ /* 0x000fe40003f6e000 */
[C---:B------:R-:W-:Y:S02]  /*0c20*/  ISETP.GE.AND P4, PT, R0.reuse, 0x3e0400, PT ;  /* 0x003e04000000780c */ /* 0x040fe40003f86270 */
[C---:B------:R-:W-:Y:S01]  /*0c30*/  FSETP.NAN.AND P6, PT, R11.reuse, R11, PT ;  /* 0x0000000b0b00720b */ /* 0x040fe20003fc8000 */
[----:B-1----:R-:W-:Y:S01]  /*0c40*/  IMAD.WIDE R4, R0, 0x4, R4 ;  /* 0x0000000400047825 */ /* 0x002fe200078e0204 */
[----:B------:R-:W-:Y:S02]  /*0c50*/  FSEL R14, R14, R25, !P1 ;  /* 0x000000190e0e7208 */ /* 0x000fe40004800000 */
[----:B------:R-:W-:Y:S02]  /*0c60*/  @P0 FSEL R11, R11, 6, P6 ;  /* 0x40c000000b0b0808 */ /* 0x000fe40003000000 */
[----:B------:R-:W-:-:S02]  /*0c70*/  FSEL R15, R15, R24, !P1 ;  /* 0x000000180f0f7208 */ /* 0x000fc40004800000 */
[C---:B------:R-:W-:Y:S02]  /*0c80*/  FSETP.NAN.AND P0, PT, R17.reuse, R17, PT ;  /* 0x000000111100720b */ /* 0x040fe40003f08000 */
[C---:B------:R-:W-:Y:S01]  /*0c90*/  FSETP.NAN.AND P6, PT, R6.reuse, R6, PT ;  /* 0x000000060600720b */ /* 0x040fe20003fc8000 */
[----:B------:R1:W-:Y:S01]  /*0ca0*/  @!P4 STG.E.128 desc[UR4][R4.64], R12 ;  /* 0x0000000c0400c986 */ /* 0x0003e2000c101d04 */
[----:B------:R-:W-:Y:S02]  /*0cb0*/  @P5 FSEL R17, R17, 6, P0 ;  /* 0x40c0000011115808 */ /* 0x000fe40000000000 */
[----:B------:R-:W-:Y:S02]  /*0cc0*/  @P3 FSEL R6, R6, 6, P6 ;  /* 0x40c0000006063808 */ /* 0x000fe40003000000 */
[----:B------:R-:W-:Y:S02]  /*0cd0*/  FSEL R8, R8, R7, !P1 ;  /* 0x0000000708087208 */ /* 0x000fe40004800000 */
[----:B------:R-:W-:-:S02]  /*0ce0*/  FSEL R9, R9, R16, !P1 ;  /* 0x0000001009097208 */ /* 0x000fc40004800000 */
[----:B------:R-:W-:Y:S02]  /*0cf0*/  FSEL R10, R10, R17, !P1 ;  /* 0x000000110a0a7208 */ /* 0x000fe40004800000 */
[----:B------:R-:W-:Y:S01]  /*0d00*/  FSEL R11, R11, R6, !P1 ;  /* 0x000000060b0b7208 */ /* 0x000fe20004800000 */
[----:B------:R-:W-:Y:S06]  /*0d10*/  @P2 EXIT ;  /* 0x000000000000294d */ /* 0x000fec0003800000 */
[----:B------:R-:W-:Y:S01]  /*0d20*/  STG.E.128 desc[UR4][R4.64+0x800], R8 ;  /* 0x0008000804007986 */ /* 0x000fe2000c101d04 */
[----:B------:R-:W-:Y:S05]  /*0d30*/  EXIT ;  /* 0x000000000000794d */ /* 0x000fea0003800000 */
.L_x_0:
[----:B------:R-:W-:-:S00]  /*0d40*/  BRA `(.L_x_0) ;  /* 0xfffffffc00fc7947 */ /* 0x000fc0000383ffff */
[----:B------:R-:W-:-:S00]  /*0d50*/  NOP ;  /* 0x0000000000007918 */ /* 0x000fc00000000000 */
        /* <DEDUP_REMOVED lines=10> */
.L_x_1:


//--------------------- .nv.constant0.triton_poi_fused_cat_15 --------------------------
	.section	.nv.constant0.triton_poi_fused_cat_15,"a",@progbits
	.sectionflags	@""
	.align	4
.nv.constant0.triton_poi_fused_cat_15:
	.zero		572
